//
// Generated by NVIDIA NVVM Compiler
//
// Compiler Build ID: CL-36424714
// Cuda compilation tools, release 13.0, V13.0.88
// Based on NVVM 20.0.0
//

.version 9.0
.target sm_100
.address_size 64

	// .globl	_Z20sgemm_warp_tensor_opiiiPvS_S_

.visible .entry _Z20sgemm_warp_tensor_opiiiPvS_S_(
	.param .u32 _Z20sgemm_warp_tensor_opiiiPvS_S__param_0,
	.param .u32 _Z20sgemm_warp_tensor_opiiiPvS_S__param_1,
	.param .u32 _Z20sgemm_warp_tensor_opiiiPvS_S__param_2,
	.param .u64 .ptr .align 1 _Z20sgemm_warp_tensor_opiiiPvS_S__param_3,
	.param .u64 .ptr .align 1 _Z20sgemm_warp_tensor_opiiiPvS_S__param_4,
	.param .u64 .ptr .align 1 _Z20sgemm_warp_tensor_opiiiPvS_S__param_5
)
{
	.reg .pred 	%p<9>;
	.reg .b16 	%rs<2>;
	.reg .b32 	%r<172>;
	.reg .b32 	%f<2>;
	.reg .b64 	%rd<70>;

	ld.param.u32 	%r37, [_Z20sgemm_warp_tensor_opiiiPvS_S__param_0];
	ld.param.u32 	%r35, [_Z20sgemm_warp_tensor_opiiiPvS_S__param_1];
	ld.param.u32 	%r36, [_Z20sgemm_warp_tensor_opiiiPvS_S__param_2];
	ld.param.u64 	%rd26, [_Z20sgemm_warp_tensor_opiiiPvS_S__param_3];
	ld.param.u64 	%rd27, [_Z20sgemm_warp_tensor_opiiiPvS_S__param_4];
	cvta.to.global.u64 	%rd1, %rd27;
	cvta.to.global.u64 	%rd2, %rd26;
	mov.u32 	%r38, %tid.x;
	shr.u32 	%r39, %r38, 5;
	and.b32  	%r1, %r39, 1;
	shr.u32 	%r2, %r38, 6;
	mov.u32 	%r40, %ctaid.y;
	shl.b32 	%r3, %r40, 5;
	mov.u32 	%r41, %ctaid.x;
	shl.b32 	%r4, %r41, 5;
	setp.ge.s32 	%p1, %r3, %r37;
	setp.ge.s32 	%p2, %r4, %r35;
	or.pred  	%p3, %p1, %p2;
	@%p3 bra 	$L__BB0_9;
	mov.f32 	%f1, 0f00000000;
	// begin inline asm
	{  cvt.rn.f16.f32 %rs1, %f1;}

	// end inline asm
	mov.b32 	%r168, {%rs1, %rs1};
	add.s32 	%r42, %r36, 30;
	setp.lt.u32 	%p4, %r42, 31;
	mov.u32 	%r169, %r168;
	mov.u32 	%r170, %r168;
	mov.u32 	%r171, %r168;
	@%p4 bra 	$L__BB0_8;
	add.s32 	%r44, %r36, 15;
	shr.s32 	%r45, %r44, 31;
	shr.u32 	%r46, %r45, 28;
	add.s32 	%r47, %r44, %r46;
	shr.s32 	%r48, %r47, 4;
	mul.lo.s32 	%r49, %r36, %r3;
	cvt.s64.s32 	%rd30, %r49;
	mul.lo.s32 	%r50, %r2, %r36;
	shl.b32 	%r51, %r50, 4;
	cvt.s64.s32 	%rd31, %r51;
	add.s64 	%rd3, %rd30, %rd31;
	mul.lo.s32 	%r52, %r36, %r4;
	cvt.s64.s32 	%rd32, %r52;
	mul.lo.s32 	%r53, %r1, %r36;
	shl.b32 	%r54, %r53, 4;
	cvt.s64.s32 	%rd33, %r54;
	add.s64 	%rd4, %rd32, %rd33;
	max.u32 	%r6, %r48, 1;
	cvt.s64.s32 	%rd5, %r6;
	setp.lt.u32 	%p5, %r48, 4;
	mov.b64 	%rd66, 0;
	mov.u32 	%r169, %r168;
	mov.u32 	%r170, %r168;
	mov.u32 	%r171, %r168;
	@%p5 bra 	$L__BB0_5;
	and.b64  	%rd66, %rd5, -4;
	shl.b64 	%rd34, %rd4, 1;
	add.s64 	%rd35, %rd34, %rd1;
	add.s64 	%rd64, %rd35, 64;
	shl.b64 	%rd36, %rd3, 1;
	add.s64 	%rd63, %rd2, %rd36;
	mov.u64 	%rd65, %rd66;
	mov.u32 	%r169, %r168;
	mov.u32 	%r170, %r168;
	mov.u32 	%r171, %r168;
$L__BB0_4:
	.pragma "nounroll";
	wmma.load.a.sync.aligned.row.m16n16k16.global.f16 	{%r55, %r56, %r57, %r58, %r59, %r60, %r61, %r62}, [%rd63], %r36;
	add.s64 	%rd37, %rd64, -64;
	wmma.load.b.sync.aligned.col.m16n16k16.global.f16 	{%r63, %r64, %r65, %r66, %r67, %r68, %r69, %r70}, [%rd37], %r36;
	wmma.mma.sync.aligned.row.col.m16n16k16.f16.f16 {%r71, %r72, %r73, %r74}, {%r55, %r56, %r57, %r58, %r59, %r60, %r61, %r62}, {%r63, %r64, %r65, %r66, %r67, %r68, %r69, %r70}, {%r171, %r170, %r169, %r168};
	add.s64 	%rd38, %rd63, 32;
	wmma.load.a.sync.aligned.row.m16n16k16.global.f16 	{%r75, %r76, %r77, %r78, %r79, %r80, %r81, %r82}, [%rd38], %r36;
	add.s64 	%rd39, %rd64, -32;
	wmma.load.b.sync.aligned.col.m16n16k16.global.f16 	{%r83, %r84, %r85, %r86, %r87, %r88, %r89, %r90}, [%rd39], %r36;
	wmma.mma.sync.aligned.row.col.m16n16k16.f16.f16 {%r91, %r92, %r93, %r94}, {%r75, %r76, %r77, %r78, %r79, %r80, %r81, %r82}, {%r83, %r84, %r85, %r86, %r87, %r88, %r89, %r90}, {%r71, %r72, %r73, %r74};
	add.s64 	%rd40, %rd63, 64;
	wmma.load.a.sync.aligned.row.m16n16k16.global.f16 	{%r95, %r96, %r97, %r98, %r99, %r100, %r101, %r102}, [%rd40], %r36;
	wmma.load.b.sync.aligned.col.m16n16k16.global.f16 	{%r103, %r104, %r105, %r106, %r107, %r108, %r109, %r110}, [%rd64], %r36;
	wmma.mma.sync.aligned.row.col.m16n16k16.f16.f16 {%r111, %r112, %r113, %r114}, {%r95, %r96, %r97, %r98, %r99, %r100, %r101, %r102}, {%r103, %r104, %r105, %r106, %r107, %r108, %r109, %r110}, {%r91, %r92, %r93, %r94};
	add.s64 	%rd41, %rd63, 96;
	wmma.load.a.sync.aligned.row.m16n16k16.global.f16 	{%r115, %r116, %r117, %r118, %r119, %r120, %r121, %r122}, [%rd41], %r36;
	add.s64 	%rd42, %rd64, 32;
	wmma.load.b.sync.aligned.col.m16n16k16.global.f16 	{%r123, %r124, %r125, %r126, %r127, %r128, %r129, %r130}, [%rd42], %r36;
	wmma.mma.sync.aligned.row.col.m16n16k16.f16.f16 {%r171, %r170, %r169, %r168}, {%r115, %r116, %r117, %r118, %r119, %r120, %r121, %r122}, {%r123, %r124, %r125, %r126, %r127, %r128, %r129, %r130}, {%r111, %r112, %r113, %r114};
	add.s64 	%rd65, %rd65, -4;
	add.s64 	%rd64, %rd64, 128;
	add.s64 	%rd63, %rd63, 128;
	setp.ne.s64 	%p6, %rd65, 0;
	@%p6 bra 	$L__BB0_4;
$L__BB0_5:
	cvt.s64.s32 	%rd16, %r6;
	and.b32  	%r131, %r6, 3;
	setp.eq.s32 	%p7, %r131, 0;
	@%p7 bra 	$L__BB0_8;
	ld.param.u64 	%rd61, [_Z20sgemm_warp_tensor_opiiiPvS_S__param_4];
	ld.param.u64 	%rd60, [_Z20sgemm_warp_tensor_opiiiPvS_S__param_3];
	shl.b64 	%rd43, %rd66, 5;
	shl.b64 	%rd44, %rd4, 1;
	add.s64 	%rd45, %rd43, %rd44;
	cvta.to.global.u64 	%rd46, %rd61;
	add.s64 	%rd69, %rd46, %rd45;
	shl.b64 	%rd47, %rd3, 1;
	add.s64 	%rd48, %rd43, %rd47;
	cvta.to.global.u64 	%rd49, %rd60;
	add.s64 	%rd68, %rd49, %rd48;
	and.b64  	%rd67, %rd16, 3;
$L__BB0_7:
	.pragma "nounroll";
	wmma.load.a.sync.aligned.row.m16n16k16.global.f16 	{%r132, %r133, %r134, %r135, %r136, %r137, %r138, %r139}, [%rd68], %r36;
	wmma.load.b.sync.aligned.col.m16n16k16.global.f16 	{%r140, %r141, %r142, %r143, %r144, %r145, %r146, %r147}, [%rd69], %r36;
	wmma.mma.sync.aligned.row.col.m16n16k16.f16.f16 {%r171, %r170, %r169, %r168}, {%r132, %r133, %r134, %r135, %r136, %r137, %r138, %r139}, {%r140, %r141, %r142, %r143, %r144, %r145, %r146, %r147}, {%r171, %r170, %r169, %r168};
	add.s64 	%rd69, %rd69, 32;
	add.s64 	%rd68, %rd68, 32;
	add.s64 	%rd67, %rd67, -1;
	setp.ne.s64 	%p8, %rd67, 0;
	@%p8 bra 	$L__BB0_7;
$L__BB0_8:
	ld.param.u64 	%rd62, [_Z20sgemm_warp_tensor_opiiiPvS_S__param_5];
	mul.lo.s32 	%r148, %r2, %r35;
	shl.b32 	%r149, %r148, 4;
	cvt.s64.s32 	%rd50, %r149;
	mul.lo.s32 	%r150, %r35, %r3;
	cvt.s64.s32 	%rd51, %r150;
	shl.b32 	%r151, %r1, 4;
	cvt.u64.u32 	%rd52, %r151;
	cvt.s64.s32 	%rd53, %r4;
	add.s64 	%rd54, %rd52, %rd53;
	add.s64 	%rd55, %rd54, %rd51;
	add.s64 	%rd56, %rd55, %rd50;
	cvta.to.global.u64 	%rd57, %rd62;
	shl.b64 	%rd58, %rd56, 1;
	add.s64 	%rd59, %rd57, %rd58;
	wmma.store.d.sync.aligned.row.m16n16k16.global.f16 	[%rd59], {%r171, %r170, %r169, %r168}, %r35;
$L__BB0_9:
	ret;

}


// ===== COMPILED SASS (sm_100) =====

	.target	sm_100

	.elftype	@"ET_EXEC"


//--------------------- .note.nv.tkinfo           --------------------------
	.section	.note.nv.tkinfo,"",@"SHT_NOTE"
	.sectionflags	@"SHF_NOTE_NV_TKINFO"
	.tkinfo
        /*0018*/ 	.word	0x00000002
        /*0030*/ 	.string	""
        /*0030*/ 	.string	"ptxas"
        /*0030*/ 	.string	"Cuda compilation tools, release 13.0, V13.0.88"
        /*0030*/ 	.string	"Build cuda_13.0.r13.0/compiler.36424714_0"
        /*0030*/ 	.string	"-arch sm_100 -m 64 "



//--------------------- .note.nv.cuinfo           --------------------------
	.section	.note.nv.cuinfo,"",@"SHT_NOTE"
	.sectionflags	@"SHF_NOTE_NV_CUINFO"
        /*0018*/ 	.short	0x0002
        /*001a*/ 	.short	0x0064
        /*001c*/ 	.short	0x0082
	.zero		2


//--------------------- .nv.info                  --------------------------
	.section	.nv.info,"",@"SHT_CUDA_INFO"
	.align	4


	//----- nvinfo : EIATTR_REGCOUNT
	.align		4
        /*0000*/ 	.byte	0x04, 0x2f
        /*0002*/ 	.short	(.L_1 - .L_0)
	.align		4
.L_0:
        /*0004*/ 	.word	index@(_Z20sgemm_warp_tensor_opiiiPvS_S_)
        /*0008*/ 	.word	0x00000020


	//----- nvinfo : EIATTR_FRAME_SIZE
	.align		4
.L_1:
        /*000c*/ 	.byte	0x04, 0x11
        /*000e*/ 	.short	(.L_3 - .L_2)
	.align		4
.L_2:
        /*0010*/ 	.word	index@(_Z20sgemm_warp_tensor_opiiiPvS_S_)
        /*0014*/ 	.word	0x00000000


	//----- nvinfo : EIATTR_MIN_STACK_SIZE
	.align		4
.L_3:
        /*0018*/ 	.byte	0x04, 0x12
        /*001a*/ 	.short	(.L_5 - .L_4)
	.align		4
.L_4:
        /*001c*/ 	.word	index@(_Z20sgemm_warp_tensor_opiiiPvS_S_)
        /*0020*/ 	.word	0x00000000
.L_5:


//--------------------- .nv.compat                --------------------------
	.section	.nv.compat,"",@"SHT_CUDA_COMPAT_INFO"
	.align	4
        /*0000*/ 	.byte	0x02, 0x09, 0x00, 0x00, 0x02, 0x02, 0x01, 0x00, 0x02, 0x05, 0x05, 0x00, 0x03, 0x07, 0x01, 0x01
        /*0010*/ 	.byte	0x02, 0x03, 0x00, 0x00, 0x02, 0x06, 0x01, 0x00, 0x04, 0x0b, 0x08, 0x00, 0x09, 0x00, 0x00, 0x00
        /*0020*/ 	.byte	0x00, 0x00, 0x00, 0x00


//--------------------- .nv.info._Z20sgemm_warp_tensor_opiiiPvS_S_ --------------------------
	.section	.nv.info._Z20sgemm_warp_tensor_opiiiPvS_S_,"",@"SHT_CUDA_INFO"
	.sectionflags	@""
	.align	4


	//----- nvinfo : EIATTR_CUDA_API_VERSION
	.align		4
        /*0000*/ 	.byte	0x04, 0x37
        /*0002*/ 	.short	(.L_7 - .L_6)
.L_6:
        /*0004*/ 	.word	0x00000082


	//----- nvinfo : EIATTR_KPARAM_INFO
	.align		4
.L_7:
        /*0008*/ 	.byte	0x04, 0x17
        /*000a*/ 	.short	(.L_9 - .L_8)
.L_8:
        /*000c*/ 	.word	0x00000000
        /*0010*/ 	.short	0x0005
        /*0012*/ 	.short	0x0020
        /*0014*/ 	.byte	0x00, 0xf5, 0x21, 0x00


	//----- nvinfo : EIATTR_KPARAM_INFO
	.align		4
.L_9:
        /*0018*/ 	.byte	0x04, 0x17
        /*001a*/ 	.short	(.L_11 - .L_10)
.L_10:
        /*001c*/ 	.word	0x00000000
        /*0020*/ 	.short	0x0004
        /*0022*/ 	.short	0x0018
        /*0024*/ 	.byte	0x00, 0xf5, 0x21, 0x00


	//----- nvinfo : EIATTR_KPARAM_INFO
	.align		4
.L_11:
        /*0028*/ 	.byte	0x04, 0x17
        /*002a*/ 	.short	(.L_13 - .L_12)
.L_12:
        /*002c*/ 	.word	0x00000000
        /*0030*/ 	.short	0x0003
        /*0032*/ 	.short	0x0010
        /*0034*/ 	.byte	0x00, 0xf5, 0x21, 0x00


	//----- nvinfo : EIATTR_KPARAM_INFO
	.align		4
.L_13:
        /*0038*/ 	.byte	0x04, 0x17
        /*003a*/ 	.short	(.L_15 - .L_14)
.L_14:
        /*003c*/ 	.word	0x00000000
        /*0040*/ 	.short	0x0002
        /*0042*/ 	.short	0x0008
        /*0044*/ 	.byte	0x00, 0xf0, 0x11, 0x00


	//----- nvinfo : EIATTR_KPARAM_INFO
	.align		4
.L_15:
        /*0048*/ 	.byte	0x04, 0x17
        /*004a*/ 	.short	(.L_17 - .L_16)
.L_16:
        /*004c*/ 	.word	0x00000000
        /*0050*/ 	.short	0x0001
        /*0052*/ 	.short	0x0004
        /*0054*/ 	.byte	0x00, 0xf0, 0x11, 0x00


	//----- nvinfo : EIATTR_KPARAM_INFO
	.align		4
.L_17:
        /*0058*/ 	.byte	0x04, 0x17
        /*005a*/ 	.short	(.L_19 - .L_18)
.L_18:
        /*005c*/ 	.word	0x00000000
        /*0060*/ 	.short	0x0000
        /*0062*/ 	.short	0x0000
        /*0064*/ 	.byte	0x00, 0xf0, 0x11, 0x00


	//----- nvinfo : EIATTR_SPARSE_MMA_MASK
	.align		4
.L_19:
        /*0068*/ 	.byte	0x03, 0x50
        /*006a*/ 	.short	0x0000


	//----- nvinfo : EIATTR_WMMA_USED
	.align		4
        /*006c*/ 	.byte	0x01, 0x2b
	.zero		2


	//----- nvinfo : EIATTR_MAXREG_COUNT
	.align		4
        /*0070*/ 	.byte	0x03, 0x1b
        /*0072*/ 	.short	0x00ff


	//----- nvinfo : EIATTR_MERCURY_ISA_VERSION
	.align		4
        /*0074*/ 	.byte	0x03, 0x5f
        /*0076*/ 	.short	0x0101


	//----- nvinfo : EIATTR_VRC_CTA_INIT_COUNT
	.align		4
        /*0078*/ 	.byte	0x02, 0x4a
	.zero		1
	.zero		1


	//----- nvinfo : EIATTR_EXIT_INSTR_OFFSETS
	.align		4
        /*007c*/ 	.byte	0x04, 0x1c
        /*007e*/ 	.short	(.L_21 - .L_20)


	//   ....[0]....
.L_20:
        /*0080*/ 	.word	0x00000090


	//   ....[1]....
        /*0084*/ 	.word	0x00000df0


	//----- nvinfo : EIATTR_CBANK_PARAM_SIZE
	.align		4
.L_21:
        /*0088*/ 	.byte	0x03, 0x19
        /*008a*/ 	.short	0x0028


	//----- nvinfo : EIATTR_PARAM_CBANK
	.align		4
        /*008c*/ 	.byte	0x04, 0x0a
        /*008e*/ 	.short	(.L_23 - .L_22)
	.align		4
.L_22:
        /*0090*/ 	.word	index@(.nv.constant0._Z20sgemm_warp_tensor_opiiiPvS_S_)
        /*0094*/ 	.short	0x0380
        /*0096*/ 	.short	0x0028


	//----- nvinfo : EIATTR_SW_WAR
	.align		4
.L_23:
        /*0098*/ 	.byte	0x04, 0x36
        /*009a*/ 	.short	(.L_25 - .L_24)
.L_24:
        /*009c*/ 	.word	0x00000008
.L_25:


//--------------------- .nv.callgraph             --------------------------
	.section	.nv.callgraph,"",@"SHT_CUDA_CALLGRAPH"
	.align	4
	.sectionentsize	8
	.align		4
        /*0000*/ 	.word	0x00000000
	.align		4
        /*0004*/ 	.word	0xffffffff
	.align		4
        /*0008*/ 	.word	0x00000000
	.align		4
        /*000c*/ 	.word	0xfffffffe
	.align		4
        /*0010*/ 	.word	0x00000000
	.align		4
        /*0014*/ 	.word	0xfffffffd
	.align		4
        /*0018*/ 	.word	0x00000000
	.align		4
        /*001c*/ 	.word	0xfffffffc


//--------------------- .text._Z20sgemm_warp_tensor_opiiiPvS_S_ --------------------------
	.section	.text._Z20sgemm_warp_tensor_opiiiPvS_S_,"ax",@progbits
	.align	128
        .global         _Z20sgemm_warp_tensor_opiiiPvS_S_
        .type           _Z20sgemm_warp_tensor_opiiiPvS_S_,@function
        .size           _Z20sgemm_warp_tensor_opiiiPvS_S_,(.L_x_5 - _Z20sgemm_warp_tensor_opiiiPvS_S_)
        .other          _Z20sgemm_warp_tensor_opiiiPvS_S_,@"STO_CUDA_ENTRY STV_DEFAULT"
_Z20sgemm_warp_tensor_opiiiPvS_S_:
.text._Z20sgemm_warp_tensor_opiiiPvS_S_:
[----:B------:R-:W-:Y:S08]  /*0000*/  LDC R1, c[0x0][0x37c] ;  /* 0x0000df00ff017b82 */ /* 0x000ff00000000800 */
[----:B------:R-:W0:Y:S01]  /*0010*/  S2UR UR7, SR_CTAID.X ;  /* 0x00000000000779c3 */ /* 0x000e220000002500 */
[----:B------:R-:W1:Y:S07]  /*0020*/  LDCU.64 UR12, c[0x0][0x380] ;  /* 0x00007000ff0c77ac */ /* 0x000e6e0008000a00 */
[----:B------:R-:W2:Y:S01]  /*0030*/  S2UR UR6, SR_CTAID.Y ;  /* 0x00000000000679c3 */ /* 0x000ea20000002600 */
[----:B0-----:R-:W-:-:S04]  /*0040*/  USHF.L.U32 UR7, UR7, 0x5, URZ ;  /* 0x0000000507077899 */ /* 0x001fc800080006ff */
[----:B-1----:R-:W-:Y:S02]  /*0050*/  UISETP.GE.AND UP0, UPT, UR7, UR13, UPT ;  /* 0x0000000d0700728c */ /* 0x002fe4000bf06270 */
[----:B--2---:R-:W-:-:S04]  /*0060*/  USHF.L.U32 UR6, UR6, 0x5, URZ ;  /* 0x0000000506067899 */ /* 0x004fc800080006ff */
[----:B------:R-:W-:-:S06]  /*0070*/  UISETP.GE.OR UP0, UPT, UR6, UR12, UP0 ;  /* 0x0000000c0600728c */ /* 0x000fcc0008706670 */
[----:B------:R-:W-:-:S13]  /*0080*/  PLOP3.LUT P0, PT, PT, PT, UP0, 0x80, 0x8 ;  /* 0x000000000008781c */ /* 0x000fda0003f0f008 */
[----:B------:R-:W-:Y:S05]  /*0090*/  @P0 EXIT ;  /* 0x000000000000094d */ /* 0x000fea0003800000 */
[----:B------:R-:W0:Y:S01]  /*00a0*/  S2R R2, SR_TID.X ;  /* 0x0000000000027919 */ /* 0x000e220000002100 */
[----:B------:R-:W1:Y:S01]  /*00b0*/  LDCU UR17, c[0x0][0x388] ;  /* 0x00007100ff1177ac */ /* 0x000e620008000800 */
[----:B------:R-:W-:Y:S02]  /*00c0*/  CS2R R16, SRZ ;  /* 0x0000000000107805 */ /* 0x000fe4000001ff00 */
[----:B------:R-:W-:Y:S01]  /*00d0*/  CS2R R14, SRZ ;  /* 0x00000000000e7805 */ /* 0x000fe2000001ff00 */
[----:B------:R-:W2:Y:S01]  /*00e0*/  LDCU.64 UR14, c[0x0][0x358] ;  /* 0x00006b00ff0e77ac */ /* 0x000ea20008000a00 */
[----:B-1----:R-:W-:-:S04]  /*00f0*/  UIADD3 UR4, UPT, UPT, UR17, 0x1e, URZ ;  /* 0x0000001e11047890 */ /* 0x002fc8000fffe0ff */
[----:B------:R-:W-:Y:S01]  /*0100*/  UISETP.GE.U32.AND UP0, UPT, UR4, 0x1f, UPT ;  /* 0x0000001f0400788c */ /* 0x000fe2000bf06070 */
[--C-:B0-----:R-:W-:Y:S02]  /*0110*/  SHF.R.U32.HI R13, RZ, 0x5, R2.reuse ;  /* 0x00000005ff0d7819 */ /* 0x101fe40000011602 */
[----:B------:R-:W-:Y:S02]  /*0120*/  SHF.R.U32.HI R2, RZ, 0x6, R2 ;  /* 0x00000006ff027819 */ /* 0x000fe40000011602 */
[----:B------:R-:W-:-:S04]  /*0130*/  LOP3.LUT R13, R13, 0x1, RZ, 0xc0, !PT ;  /* 0x000000010d0d7812 */ /* 0x000fc800078ec0ff */
[----:B--2---:R-:W-:Y:S05]  /*0140*/  BRA.U !UP0, `(.L_x_0) ;  /* 0x0000000908b47547 */ /* 0x004fea000b800000 */
[----:B------:R-:W-:Y:S02]  /*0150*/  UIADD3 UR10, UPT, UPT, UR17, 0xf, URZ ;  /* 0x0000000f110a7890 */ /* 0x000fe4000fffe0ff */
[----:B------:R-:W-:Y:S01]  /*0160*/  IMAD R0, R2, UR17, RZ ;  /* 0x0000001102007c24 */ /* 0x000fe2000f8e02ff */
[----:B------:R-:W-:Y:S02]  /*0170*/  UIADD3 UR8, UPT, UPT, UR17, 0xf, URZ ;  /* 0x0000000f11087890 */ /* 0x000fe4000fffe0ff */
[----:B------:R-:W-:Y:S01]  /*0180*/  IMAD R3, R13, UR17, RZ ;  /* 0x000000110d037c24 */ /* 0x000fe2000f8e02ff */
[----:B------:R-:W-:Y:S01]  /*0190*/  USHF.R.S32.HI UR11, URZ, 0x1f, UR10 ;  /* 0x0000001fff0b7899 */ /* 0x000fe2000801140a */
[----:B------:R-:W-:Y:S01]  /*01a0*/  IMAD.SHL.U32 R0, R0, 0x10, RZ ;  /* 0x0000001000007824 */ /* 0x000fe200078e00ff */
[----:B------:R-:W-:Y:S01]  /*01b0*/  USHF.R.S32.HI UR9, URZ, 0x1f, UR8 ;  /* 0x0000001fff097899 */ /* 0x000fe20008011408 */
[----:B------:R-:W-:Y:S01]  /*01c0*/  IMAD.SHL.U32 R3, R3, 0x10, RZ ;  /* 0x0000001003037824 */ /* 0x000fe200078e00ff */
[----:B------:R-:W-:Y:S01]  /*01d0*/  ULEA.HI UR11, UR11, UR10, URZ, 0x4 ;  /* 0x0000000a0b0b7291 */ /* 0x000fe2000f8f20ff */
[----:B------:R-:W-:Y:S01]  /*01e0*/  IMAD.MOV.U32 R16, RZ, RZ, RZ ;  /* 0x000000ffff107224 */ /* 0x000fe200078e00ff */
[----:B------:R-:W-:Y:S01]  /*01f0*/  ULEA.HI UR9, UR9, UR8, URZ, 0x4 ;  /* 0x0000000809097291 */ /* 0x000fe2000f8f20ff */
[----:B------:R-:W-:Y:S01]  /*0200*/  SHF.R.S32.HI R4, RZ, 0x1f, R0 ;  /* 0x0000001fff047819 */ /* 0x000fe20000011400 */
[----:B------:R-:W-:Y:S01]  /*0210*/  USHF.R.S32.HI UR11, URZ, 0x4, UR11 ;  /* 0x00000004ff0b7899 */ /* 0x000fe2000801140b */
[----:B------:R-:W-:Y:S01]  /*0220*/  CS2R R14, SRZ ;  /* 0x00000000000e7805 */ /* 0x000fe2000001ff00 */
[----:B------:R-:W-:-:S02]  /*0230*/  USHF.R.S32.HI UR9, URZ, 0x4, UR9 ;  /* 0x00000004ff097899 */ /* 0x000fc40008011409 */
[----:B------:R-:W-:Y:S02]  /*0240*/  UISETP.LT.U32.AND UP0, UPT, UR11, 0x1, UPT ;  /* 0x000000010b00788c */ /* 0x000fe4000bf01070 */
[----:B------:R-:W-:Y:S02]  /*0250*/  UIMAD UR12, UR6, UR17, URZ ;  /* 0x00000011060c72a4 */ /* 0x000fe4000f8e02ff */
[----:B------:R-:W-:Y:S02]  /*0260*/  USEL UR11, UR11, 0x1, !UP0 ;  /* 0x000000010b0b7887 */ /* 0x000fe4000c000000 */
[----:B------:R-:W-:Y:S02]  /*0270*/  UIMAD UR16, UR7, UR17, URZ ;  /* 0x00000011071072a4 */ /* 0x000fe4000f8e02ff */
[----:B------:R-:W-:Y:S01]  /*0280*/  UISETP.GE.U32.AND UP0, UPT, UR9, 0x4, UPT ;  /* 0x000000040900788c */ /* 0x000fe2000bf06070 */
[----:B------:R-:W-:Y:S01]  /*0290*/  IMAD.U32 R9, RZ, RZ, UR12 ;  /* 0x0000000cff097e24 */ /* 0x000fe2000f8e00ff */
[----:B------:R-:W-:Y:S01]  /*02a0*/  IADD3 R6, P0, PT, R0, UR12, RZ ;  /* 0x0000000c00067c10 */ /* 0x000fe2000ff1e0ff */
[----:B------:R-:W-:Y:S01]  /*02b0*/  UISETP.LT.U32.AND UP2, UPT, UR9, 0x1, UPT ;  /* 0x000000010900788c */ /* 0x000fe2000bf41070 */
[----:B------:R-:W-:Y:S01]  /*02c0*/  IMAD.U32 R7, RZ, RZ, UR16 ;  /* 0x00000010ff077e24 */ /* 0x000fe2000f8e00ff */
[----:B------:R-:W-:Y:S01]  /*02d0*/  SHF.R.S32.HI R0, RZ, 0x1f, R3 ;  /* 0x0000001fff007819 */ /* 0x000fe20000011403 */
[----:B------:R-:W-:Y:S01]  /*02e0*/  UMOV UR4, URZ ;  /* 0x000000ff00047c82 */ /* 0x000fe20008000000 */
[----:B------:R-:W-:Y:S01]  /*02f0*/  IADD3 R5, P1, PT, R3, UR16, RZ ;  /* 0x0000001003057c10 */ /* 0x000fe2000ff3e0ff */
[----:B------:R-:W-:Y:S01]  /*0300*/  UMOV UR5, URZ ;  /* 0x000000ff00057c82 */ /* 0x000fe20008000000 */
[----:B------:R-:W-:Y:S01]  /*0310*/  LEA.HI.X.SX32 R9, R9, R4, 0x1, P0 ;  /* 0x0000000409097211 */ /* 0x000fe200000f0eff */
[----:B------:R-:W-:Y:S01]  /*0320*/  ULOP3.LUT UP1, URZ, UR11, 0x3, URZ, 0xc0, !UPT ;  /* 0x000000030bff7892 */ /* 0x000fe2000f82c0ff */
[----:B------:R-:W-:Y:S01]  /*0330*/  LEA.HI.X.SX32 R4, R7, R0, 0x1, P1 ;  /* 0x0000000007047211 */ /* 0x000fe200008f0eff */
[----:B------:R-:W-:Y:S01]  /*0340*/  USEL UR9, UR9, 0x1, !UP2 ;  /* 0x0000000109097887 */ /* 0x000fe2000d000000 */
[----:B------:R-:W-:Y:S11]  /*0350*/  BRA.U !UP0, `(.L_x_1) ;  /* 0x00000005083c7547 */ /* 0x000ff6000b800000 */
[----:B------:R-:W0:Y:S01]  /*0360*/  S2R R3, SR_LANEID ;  /* 0x0000000000037919 */ /* 0x000e220000000000 */
[----:B------:R-:W1:Y:S01]  /*0370*/  LDCU.128 UR20, c[0x0][0x390] ;  /* 0x00007200ff1477ac */ /* 0x000e620008000c00 */
[----:B------:R-:W-:Y:S01]  /*0380*/  IMAD.MOV.U32 R16, RZ, RZ, RZ ;  /* 0x000000ffff107224 */ /* 0x000fe200078e00ff */
[----:B------:R-:W-:Y:S01]  /*0390*/  CS2R R14, SRZ ;  /* 0x00000000000e7805 */ /* 0x000fe2000001ff00 */
[----:B------:R-:W-:Y:S02]  /*03a0*/  USHF.R.U32.HI UR4, URZ, 0x1, UR17 ;  /* 0x00000001ff047899 */ /* 0x000fe40008011611 */
[----:B------:R-:W-:Y:S01]  /*03b0*/  USHF.R.S32.HI UR5, URZ, 0x1f, UR9 ;  /* 0x0000001fff057899 */ /* 0x000fe20008011409 */
[----:B-1----:R-:W-:-:S04]  /*03c0*/  LEA R7, P0, R6, UR20, 0x1 ;  /* 0x0000001406077c11 */ /* 0x002fc8000f8008ff */
[----:B------:R-:W-:Y:S01]  /*03d0*/  LEA.HI.X R6, R6, UR21, R9, 0x1, P0 ;  /* 0x0000001506067c11 */ /* 0x000fe200080f0c09 */
[----:B------:R-:W-:Y:S01]  /*03e0*/  IMAD.MOV.U32 R9, RZ, RZ, RZ ;  /* 0x000000ffff097224 */ /* 0x000fe200078e00ff */
[----:B------:R-:W-:-:S04]  /*03f0*/  LEA R0, P0, R5, UR22, 0x1 ;  /* 0x0000001605007c11 */ /* 0x000fc8000f8008ff */
[----:B------:R-:W-:Y:S02]  /*0400*/  LEA.HI.X R5, R5, UR23, R4, 0x1, P0 ;  /* 0x0000001705057c11 */ /* 0x000fe400080f0c04 */
[----:B0-----:R-:W-:Y:S02]  /*0410*/  LOP3.LUT R8, R3, 0x3, RZ, 0xc0, !PT ;  /* 0x0000000303087812 */ /* 0x001fe400078ec0ff */
[----:B------:R-:W-:-:S05]  /*0420*/  SHF.R.U32.HI R3, RZ, 0x2, R3 ;  /* 0x00000002ff037819 */ /* 0x000fca0000011603 */
[----:B------:R-:W-:Y:S01]  /*0430*/  IMAD.WIDE.U32 R8, R3, UR4, R8 ;  /* 0x0000000403087c25 */ /* 0x000fe2000f8e0008 */
[----:B------:R-:W-:Y:S01]  /*0440*/  IADD3 R3, P0, PT, R0, 0x40, RZ ;  /* 0x0000004000037810 */ /* 0x000fe20007f1e0ff */
[----:B------:R-:W-:Y:S02]  /*0450*/  ULOP3.LUT UR4, UR9, 0xfffffffc, URZ, 0xc0, !UPT ;  /* 0xfffffffc09047892 */ /* 0x000fe4000f8ec0ff */
[C---:B------:R-:W-:Y:S01]  /*0460*/  IMAD.SHL.U32 R0, R8.reuse, 0x4, RZ ;  /* 0x0000000408007824 */ /* 0x040fe200078e00ff */
[----:B------:R-:W-:Y:S01]  /*0470*/  SHF.L.U64.HI R12, R8, 0x2, R9 ;  /* 0x00000002080c7819 */ /* 0x000fe20000010209 */
[----:B------:R-:W-:Y:S01]  /*0480*/  IMAD.X R5, RZ, RZ, R5, P0 ;  /* 0x000000ffff057224 */ /* 0x000fe200000e0605 */
[----:B------:R-:W-:Y:S02]  /*0490*/  UMOV UR9, UR5 ;  /* 0x0000000500097c82 */ /* 0x000fe40008000000 */
[----:B------:R-:W-:-:S05]  /*04a0*/  UMOV UR8, UR4 ;  /* 0x0000000400087c82 */ /* 0x000fca0008000000 */
.L_x_2:
[-C--:B------:R-:W-:Y:S01]  /*04b0*/  IADD3 R26, P0, PT, R7, R0.reuse, RZ ;  /* 0x00000000071a7210 */ /* 0x080fe20007f1e0ff */
[----:B------:R-:W-:Y:S01]  /*04c0*/  IMAD.U32 R23, RZ, RZ, UR17 ;  /* 0x00000011ff177e24 */ /* 0x000fe2000f8e00ff */
[----:B------:R-:W-:-:S03]  /*04d0*/  IADD3 R28, P1, PT, R3, R0, RZ ;  /* 0x00000000031c7210 */ /* 0x000fc60007f3e0ff */
[--C-:B------:R-:W-:Y:S02]  /*04e0*/  IMAD.X R27, R6, 0x1, R12.reuse, P0 ;  /* 0x00000001061b7824 */ /* 0x100fe400000e060c */
[----:B------:R-:W-:Y:S02]  /*04f0*/  IMAD.X R29, R5, 0x1, R12, P1 ;  /* 0x00000001051d7824 */ /* 0x000fe400008e060c */
[----:B------:R-:W-:Y:S01]  /*0500*/  IMAD.WIDE.U32 R22, R23, 0x10, R26 ;  /* 0x0000001017167825 */ /* 0x000fe200078e001a */
[----:B------:R-:W2:Y:S04]  /*0510*/  LDG.E R8, desc[UR14][R26.64] ;  /* 0x0000000e1a087981 */ /* 0x000ea8000c1e1900 */
[----:B------:R-:W2:Y:S04]  /*0520*/  LDG.E R18, desc[UR14][R28.64+-0x40] ;  /* 0xffffc00e1c127981 */ /* 0x000ea8000c1e1900 */
[----:B------:R-:W2:Y:S04]  /*0530*/  LDG.E R19, desc[UR14][R28.64+-0x30] ;  /* 0xffffd00e1c137981 */ /* 0x000ea8000c1e1900 */
[----:B------:R-:W2:Y:S04]  /*0540*/  LDG.E R10, desc[UR14][R26.64+0x10] ;  /* 0x0000100e1a0a7981 */ /* 0x000ea8000c1e1900 */
[----:B------:R-:W2:Y:S04]  /*0550*/  LDG.E R9, desc[UR14][R22.64] ;  /* 0x0000000e16097981 */ /* 0x000ea8000c1e1900 */
[----:B------:R-:W2:Y:S01]  /*0560*/  LDG.E R11, desc[UR14][R22.64+0x10] ;  /* 0x0000100e160b7981 */ /* 0x000ea2000c1e1900 */
[----:B------:R-:W-:-:S03]  /*0570*/  IMAD.U32 R25, RZ, RZ, UR17 ;  /* 0x00000011ff197e24 */ /* 0x000fc6000f8e00ff */
[----:B------:R-:W3:Y:S01]  /*0580*/  LDG.E R20, desc[UR14][R28.64+0x20] ;  /* 0x0000200e1c147981 */ /* 0x000ee2000c1e1900 */
[----:B------:R-:W-:-:S03]  /*0590*/  IMAD.WIDE.U32 R24, R25, 0x10, R28 ;  /* 0x0000001019187825 */ /* 0x000fc600078e001c */
[----:B------:R-:W3:Y:S01]  /*05a0*/  LDG.E R21, desc[UR14][R28.64+0x30] ;  /* 0x0000300e1c157981 */ /* 0x000ee2000c1e1900 */
[C---:B--2---:R-:W-:Y:S03]  /*05b0*/  HMMA.16816.F16 R14, R8.reuse, R18, R14 ;  /* 0x00000012080e723c */ /* 0x044fe6000000080e */
[----:B------:R-:W2:Y:S04]  /*05c0*/  LDG.E R18, desc[UR14][R24.64+-0x40] ;  /* 0xffffc00e18127981 */ /* 0x000ea8000c1e1900 */
[----:B------:R-:W2:Y:S02]  /*05d0*/  LDG.E R19, desc[UR14][R24.64+-0x30] ;  /* 0xffffd00e18137981 */ /* 0x000ea4000c1e1900 */
[----:B--2---:R-:W-:Y:S02]  /*05e0*/  HMMA.16816.F16 R16, R8, R18, R16 ;  /* 0x000000120810723c */ /* 0x004fe40000000810 */
[----:B------:R-:W2:Y:S04]  /*05f0*/  LDG.E R18, desc[UR14][R28.64+-0x20] ;  /* 0xffffe00e1c127981 */ /* 0x000ea8000c1e1900 */
[----:B------:R-:W2:Y:S04]  /*0600*/  LDG.E R19, desc[UR14][R28.64+-0x10] ;  /* 0xfffff00e1c137981 */ /* 0x000ea8000c1e1900 */
[----:B------:R-:W2:Y:S04]  /*0610*/  LDG.E R8, desc[UR14][R26.64+0x20] ;  /* 0x0000200e1a087981 */ /* 0x000ea8000c1e1900 */
[----:B------:R-:W2:Y:S04]  /*0620*/  LDG.E R10, desc[UR14][R26.64+0x30] ;  /* 0x0000300e1a0a7981 */ /* 0x000ea8000c1e1900 */
[----:B------:R-:W2:Y:S04]  /*0630*/  LDG.E R9, desc[UR14][R22.64+0x20] ;  /* 0x0000200e16097981 */ /* 0x000ea8000c1e1900 */
[----:B------:R-:W2:Y:S02]  /*0640*/  LDG.E R11, desc[UR14][R22.64+0x30] ;  /* 0x0000300e160b7981 */ /* 0x000ea4000c1e1900 */
[C---:B--2---:R-:W-:Y:S02]  /*0650*/  HMMA.16816.F16 R14, R8.reuse, R18, R14 ;  /* 0x00000012080e723c */ /* 0x044fe4000000080e */
        /* <DEDUP_REMOVED lines=11> */
[----:B------:R-:W2:Y:S01]  /*0710*/  LDG.E R19, desc[UR14][R24.64+0x10] ;  /* 0x0000100e18137981 */ /* 0x000ea2000c1e1900 */
[----:B------:R-:W-:Y:S01]  /*0720*/  UIADD3 UR8, UP0, UPT, UR8, -0x4, URZ ;  /* 0xfffffffc08087890 */ /* 0x000fe2000ff1e0ff */
[----:B--2---:R-:W-:Y:S02]  /*0730*/  HMMA.16816.F16 R16, R8, R18, R16 ;  /* 0x000000120810723c */ /* 0x004fe40000000810 */
[----:B------:R-:W3:Y:S04]  /*0740*/  LDG.E R8, desc[UR14][R26.64+0x60] ;  /* 0x0000600e1a087981 */ /* 0x000ee8000c1e1900 */
[----:B------:R-:W3:Y:S04]  /*0750*/  LDG.E R10, desc[UR14][R26.64+0x70] ;  /* 0x0000700e1a0a7981 */ /* 0x000ee8000c1e1900 */
[----:B------:R-:W3:Y:S04]  /*0760*/  LDG.E R9, desc[UR14][R22.64+0x60] ;  /* 0x0000600e16097981 */ /* 0x000ee8000c1e1900 */
[----:B------:R-:W3:Y:S04]  /*0770*/  LDG.E R11, desc[UR14][R22.64+0x70] ;  /* 0x0000700e160b7981 */ /* 0x000ee8000c1e1900 */
[----:B------:R-:W2:Y:S04]  /*0780*/  LDG.E R18, desc[UR14][R24.64+0x20] ;  /* 0x0000200e18127981 */ /* 0x000ea8000c1e1900 */
[----:B------:R-:W2:Y:S01]  /*0790*/  LDG.E R19, desc[UR14][R24.64+0x30] ;  /* 0x0000300e18137981 */ /* 0x000ea2000c1e1900 */
[----:B------:R-:W-:-:S02]  /*07a0*/  UIADD3.X UR9, UPT, UPT, UR9, -0x1, URZ, UP0, !UPT ;  /* 0xffffffff09097890 */ /* 0x000fc400087fe4ff */
[----:B------:R-:W-:-:S04]  /*07b0*/  UISETP.NE.U32.AND UP0, UPT, UR8, URZ, UPT ;  /* 0x000000ff0800728c */ /* 0x000fc8000bf05070 */
[----:B------:R-:W-:Y:S01]  /*07c0*/  UISETP.NE.AND.EX UP0, UPT, UR9, URZ, UPT, UP0 ;  /* 0x000000ff0900728c */ /* 0x000fe2000bf05300 */
[----:B------:R-:W-:Y:S02]  /*07d0*/  IADD3 R3, P0, PT, R3, 0x80, RZ ;  /* 0x0000008003037810 */ /* 0x000fe40007f1e0ff */
[----:B------:R-:W-:-:S03]  /*07e0*/  IADD3 R7, P1, PT, R7, 0x80, RZ ;  /* 0x0000008007077810 */ /* 0x000fc60007f3e0ff */
[----:B------:R-:W-:Y:S02]  /*07f0*/  IMAD.X R5, RZ, RZ, R5, P0 ;  /* 0x000000ffff057224 */ /* 0x000fe400000e0605 */
[----:B------:R-:W-:Y:S01]  /*0800*/  IMAD.X R6, RZ, RZ, R6, P1 ;  /* 0x000000ffff067224 */ /* 0x000fe200008e0606 */
[C---:B---3--:R-:W-:Y:S08]  /*0810*/  HMMA.16816.F16 R14, R8.reuse, R20, R14 ;  /* 0x00000014080e723c */ /* 0x048ff0000000080e */
[----:B--2---:R-:W-:Y:S01]  /*0820*/  HMMA.16816.F16 R16, R8, R18, R16 ;  /* 0x000000120810723c */ /* 0x004fe20000000810 */
[----:B------:R-:W-:-:S04]  /*0830*/  NOP ;  /* 0x0000000000007918 */ /* 0x000fc80000000000 */
[----:B------:R-:W-:-:S15]  /*0840*/  BRA.U UP0, `(.L_x_2) ;  /* 0xfffffffd00187547 */ /* 0x000fde000b83ffff */
.L_x_1:
[----:B------:R-:W-:Y:S05]  /*0850*/  BRA.U !UP1, `(.L_x_0) ;  /* 0x0000000109f07547 */ /* 0x000fea000b800000 */
[----:B------:R-:W0:Y:S01]  /*0860*/  S2R R0, SR_LANEID ;  /* 0x0000000000007919 */ /* 0x000e220000000000 */
[----:B------:R-:W-:Y:S01]  /*0870*/  IMAD R5, R2, UR17, RZ ;  /* 0x0000001102057c24 */ /* 0x000fe2000f8e02ff */
[----:B------:R-:W1:Y:S01]  /*0880*/  LDCU.128 UR20, c[0x0][0x390] ;  /* 0x00007200ff1477ac */ /* 0x000e620008000c00 */
[----:B------:R-:W-:Y:S02]  /*0890*/  IMAD R3, R13, UR17, RZ ;  /* 0x000000110d037c24 */ /* 0x000fe4000f8e02ff */
[----:B------:R-:W-:Y:S01]  /*08a0*/  IMAD.SHL.U32 R5, R5, 0x10, RZ ;  /* 0x0000001005057824 */ /* 0x000fe200078e00ff */
[----:B------:R-:W-:Y:S01]  /*08b0*/  UIMAD UR9, UR7, UR17, URZ ;  /* 0x00000011070972a4 */ /* 0x000fe2000f8e02ff */
[----:B------:R-:W-:Y:S01]  /*08c0*/  IMAD.SHL.U32 R3, R3, 0x10, RZ ;  /* 0x0000001003037824 */ /* 0x000fe200078e00ff */
[----:B------:R-:W-:Y:S01]  /*08d0*/  UIMAD UR10, UR6, UR17, URZ ;  /* 0x00000011060a72a4 */ /* 0x000fe2000f8e02ff */
[----:B------:R-:W-:Y:S01]  /*08e0*/  IMAD.MOV.U32 R27, RZ, RZ, RZ ;  /* 0x000000ffff1b7224 */ /* 0x000fe200078e00ff */
[----:B------:R-:W-:Y:S01]  /*08f0*/  USHF.L.U64.HI UR8, UR4, 0x5, UR5 ;  /* 0x0000000504087899 */ /* 0x000fe20008010205 */
[----:B------:R-:W-:Y:S01]  /*0900*/  SHF.R.S32.HI R6, RZ, 0x1f, R5 ;  /* 0x0000001fff067819 */ /* 0x000fe20000011405 */
[----:B------:R-:W-:Y:S01]  /*0910*/  USHF.L.U32 UR4, UR4, 0x5, URZ ;  /* 0x0000000504047899 */ /* 0x000fe200080006ff */
[----:B------:R-:W-:Y:S01]  /*0920*/  VIADD R7, R3, UR9 ;  /* 0x0000000903077c36 */ /* 0x000fe20008000000 */
[----:B------:R-:W-:Y:S01]  /*0930*/  IADD3 R29, P0, PT, R5, UR10, RZ ;  /* 0x0000000a051d7c10 */ /* 0x000fe2000ff1e0ff */
[----:B------:R-:W-:Y:S01]  /*0940*/  IMAD.U32 R9, RZ, RZ, UR10 ;  /* 0x0000000aff097e24 */ /* 0x000fe2000f8e00ff */
[----:B------:R-:W-:-:S02]  /*0950*/  USHF.R.U32.HI UR5, URZ, 0x1, UR17 ;  /* 0x00000001ff057899 */ /* 0x000fc40008011611 */
[----:B------:R-:W-:Y:S02]  /*0960*/  LEA R12, P1, R7, UR4, 0x1 ;  /* 0x00000004070c7c11 */ /* 0x000fe4000f8208ff */
[----:B------:R-:W-:Y:S02]  /*0970*/  LEA.HI.X.SX32 R6, R9, R6, 0x1, P0 ;  /* 0x0000000609067211 */ /* 0x000fe400000f0eff */
[----:B------:R-:W-:Y:S01]  /*0980*/  LEA R3, P0, R29, UR4, 0x1 ;  /* 0x000000041d037c11 */ /* 0x000fe2000f8008ff */
[----:B------:R-:W-:Y:S01]  /*0990*/  UMOV UR4, URZ ;  /* 0x000000ff00047c82 */ /* 0x000fe20008000000 */
[----:B------:R-:W-:Y:S02]  /*09a0*/  LEA.HI.X R4, R7, UR8, R4, 0x1, P1 ;  /* 0x0000000807047c11 */ /* 0x000fe400088f0c04 */
[----:B-1----:R-:W-:Y:S02]  /*09b0*/  IADD3 R12, P1, PT, R12, UR22, RZ ;  /* 0x000000160c0c7c10 */ /* 0x002fe4000ff3e0ff */
[----:B------:R-:W-:-:S02]  /*09c0*/  IADD3 R3, P2, PT, R3, UR20, RZ ;  /* 0x0000001403037c10 */ /* 0x000fc4000ff5e0ff */
[----:B------:R-:W-:Y:S02]  /*09d0*/  LEA.HI.X R29, R29, UR8, R6, 0x1, P0 ;  /* 0x000000081d1d7c11 */ /* 0x000fe400080f0c06 */
[----:B0-----:R-:W-:Y:S02]  /*09e0*/  LOP3.LUT R26, R0, 0x3, RZ, 0xc0, !PT ;  /* 0x00000003001a7812 */ /* 0x001fe400078ec0ff */
[----:B------:R-:W-:Y:S02]  /*09f0*/  SHF.R.U32.HI R5, RZ, 0x2, R0 ;  /* 0x00000002ff057819 */ /* 0x000fe40000011600 */
[----:B------:R-:W-:-:S03]  /*0a00*/  IADD3.X R29, PT, PT, R29, UR21, RZ, P2, !PT ;  /* 0x000000151d1d7c10 */ /* 0x000fc600097fe4ff */
[----:B------:R-:W-:Y:S01]  /*0a10*/  IMAD.WIDE.U32 R26, R5, UR5, R26 ;  /* 0x00000005051a7c25 */ /* 0x000fe2000f8e001a */
[----:B------:R-:W-:-:S04]  /*0a20*/  ULOP3.LUT UR5, UR11, 0x3, URZ, 0xc0, !UPT ;  /* 0x000000030b057892 */ /* 0x000fc8000f8ec0ff */
[C---:B------:R-:W-:Y:S01]  /*0a30*/  SHF.L.U64.HI R0, R26.reuse, 0x2, R27 ;  /* 0x000000021a007819 */ /* 0x040fe2000001021b */
[----:B------:R-:W-:Y:S01]  /*0a40*/  IMAD.SHL.U32 R26, R26, 0x4, RZ ;  /* 0x000000041a1a7824 */ /* 0x000fe200078e00ff */
[----:B------:R-:W-:-:S07]  /*0a50*/  IADD3.X R27, PT, PT, R4, UR23, RZ, P1, !PT ;  /* 0x00000017041b7c10 */ /* 0x000fce0008ffe4ff */
.L_x_3:
[-C--:B------:R-:W-:Y:S01]  /*0a60*/  IADD3 R20, P0, PT, R3, R26.reuse, RZ ;  /* 0x0000001a03147210 */ /* 0x080fe20007f1e0ff */
[----:B------:R-:W-:Y:S01]  /*0a70*/  IMAD.U32 R19, RZ, RZ, UR17 ;  /* 0x00000011ff137e24 */ /* 0x000fe2000f8e00ff */
[----:B------:R-:W-:Y:S01]  /*0a80*/  IADD3 R22, P1, PT, R12, R26, RZ ;  /* 0x0000001a0c167210 */ /* 0x000fe20007f3e0ff */
[----:B------:R-:W-:Y:S02]  /*0a90*/  IMAD.U32 R11, RZ, RZ, UR17 ;  /* 0x00000011ff0b7e24 */ /* 0x000fe4000f8e00ff */
[--C-:B------:R-:W-:Y:S02]  /*0aa0*/  IMAD.X R21, R29, 0x1, R0.reuse, P0 ;  /* 0x000000011d157824 */ /* 0x100fe400000e0600 */
[----:B------:R-:W-:Y:S02]  /*0ab0*/  IMAD.X R23, R27, 0x1, R0, P1 ;  /* 0x000000011b177824 */ /* 0x000fe400008e0600 */
[----:B------:R-:W-:Y:S01]  /*0ac0*/  IMAD.WIDE.U32 R18, R19, 0x10, R20 ;  /* 0x0000001013127825 */ /* 0x000fe200078e0014 */
[----:B------:R-:W2:Y:S03]  /*0ad0*/  LDG.E R4, desc[UR14][R20.64] ;  /* 0x0000000e14047981 */ /* 0x000ea6000c1e1900 */
[----:B------:R-:W-:Y:S01]  /*0ae0*/  IMAD.WIDE.U32 R10, R11, 0x10, R22 ;  /* 0x000000100b0a7825 */ /* 0x000fe200078e0016 */
[----:B------:R-:W2:Y:S04]  /*0af0*/  LDG.E R8, desc[UR14][R22.64] ;  /* 0x0000000e16087981 */ /* 0x000ea8000c1e1900 */
[----:B------:R-:W2:Y:S04]  /*0b00*/  LDG.E R9, desc[UR14][R22.64+0x10] ;  /* 0x0000100e16097981 */ /* 0x000ea8000c1e1900 */
[----:B------:R-:W2:Y:S04]  /*0b10*/  LDG.E R6, desc[UR14][R20.64+0x10] ;  /* 0x0000100e14067981 */ /* 0x000ea8000c1e1900 */
[----:B------:R-:W2:Y:S04]  /*0b20*/  LDG.E R5, desc[UR14][R18.64] ;  /* 0x0000000e12057981 */ /* 0x000ea8000c1e1900 */
[----:B------:R-:W2:Y:S04]  /*0b30*/  LDG.E R7, desc[UR14][R18.64+0x10] ;  /* 0x0000100e12077981 */ /* 0x000ea8000c1e1900 */
[----:B------:R-:W3:Y:S04]  /*0b40*/  LDG.E R24, desc[UR14][R10.64] ;  /* 0x0000000e0a187981 */ /* 0x000ee8000c1e1900 */
[----:B------:R-:W3:Y:S01]  /*0b50*/  LDG.E R25, desc[UR14][R10.64+0x10] ;  /* 0x0000100e0a197981 */ /* 0x000ee2000c1e1900 */
[----:B------:R-:W-:-:S04]  /*0b60*/  UIADD3 UR5, UP0, UPT, UR5, -0x1, URZ ;  /* 0xffffffff05057890 */ /* 0x000fc8000ff1e0ff */
[----:B------:R-:W-:Y:S02]  /*0b70*/  UIADD3.X UR4, UPT, UPT, UR4, -0x1, URZ, UP0, !UPT ;  /* 0xffffffff04047890 */ /* 0x000fe400087fe4ff */
[----:B------:R-:W-:-:S04]  /*0b80*/  UISETP.NE.U32.AND UP0, UPT, UR5, URZ, UPT ;  /* 0x000000ff0500728c */ /* 0x000fc8000bf05070 */
[----:B------:R-:W-:Y:S01]  /*0b90*/  UISETP.NE.AND.EX UP0, UPT, UR4, URZ, UPT, UP0 ;  /* 0x000000ff0400728c */ /* 0x000fe2000bf05300 */
[----:B------:R-:W-:Y:S02]  /*0ba0*/  IADD3 R12, P0, PT, R12, 0x20, RZ ;  /* 0x000000200c0c7810 */ /* 0x000fe40007f1e0ff */
[----:B------:R-:W-:-:S03]  /*0bb0*/  IADD3 R3, P1, PT, R3, 0x20, RZ ;  /* 0x0000002003037810 */ /* 0x000fc60007f3e0ff */
[----:B------:R-:W-:Y:S02]  /*0bc0*/  IMAD.X R27, RZ, RZ, R27, P0 ;  /* 0x000000ffff1b7224 */ /* 0x000fe400000e061b */
[----:B------:R-:W-:Y:S01]  /*0bd0*/  IMAD.X R29, RZ, RZ, R29, P1 ;  /* 0x000000ffff1d7224 */ /* 0x000fe200008e061d */
[C---:B--2---:R-:W-:Y:S08]  /*0be0*/  HMMA.16816.F16 R14, R4.reuse, R8, R14 ;  /* 0x00000008040e723c */ /* 0x044ff0000000080e */
[----:B---3--:R-:W-:Y:S01]  /*0bf0*/  HMMA.16816.F16 R16, R4, R24, R16 ;  /* 0x000000180410723c */ /* 0x008fe20000000810 */
[----:B------:R-:W-:-:S04]  /*0c00*/  NOP ;  /* 0x0000000000007918 */ /* 0x000fc80000000000 */
[----:B------:R-:W-:-:S15]  /*0c10*/  BRA.U UP0, `(.L_x_3) ;  /* 0xfffffffd00907547 */ /* 0x000fde000b83ffff */
.L_x_0:
[----:B------:R-:W0:Y:S01]  /*0c20*/  S2R R4, SR_LANEID ;  /* 0x0000000000047919 */ /* 0x000e220000000000 */
[----:B------:R-:W-:Y:S01]  /*0c30*/  UIMAD UR6, UR6, UR13, URZ ;  /* 0x0000000d060672a4 */ /* 0x000fe2000f8e02ff */
[----:B------:R-:W-:Y:S01]  /*0c40*/  IMAD.SHL.U32 R13, R13, 0x10, RZ ;  /* 0x000000100d0d7824 */ /* 0x000fe200078e00ff */
[----:B------:R-:W1:Y:S01]  /*0c50*/  LDCU.64 UR8, c[0x0][0x3a0] ;  /* 0x00007400ff0877ac */ /* 0x000e620008000a00 */
[----:B------:R-:W-:Y:S02]  /*0c60*/  IMAD.U32 R0, RZ, RZ, UR7 ;  /* 0x00000007ff007e24 */ /* 0x000fe4000f8e00ff */
[----:B------:R-:W-:Y:S01]  /*0c70*/  IMAD R2, R2, UR13, RZ ;  /* 0x0000000d02027c24 */ /* 0x000fe2000f8e02ff */
[----:B------:R-:W-:Y:S02]  /*0c80*/  USHF.R.S32.HI UR7, URZ, 0x1f, UR7 ;  /* 0x0000001fff077899 */ /* 0x000fe40008011407 */
[----:B------:R-:W-:Y:S01]  /*0c90*/  IADD3 R7, P0, P1, R13, UR6, R0 ;  /* 0x000000060d077c10 */ /* 0x000fe2000f91e000 */
[----:B------:R-:W-:Y:S01]  /*0ca0*/  USHF.R.S32.HI UR6, URZ, 0x1f, UR6 ;  /* 0x0000001fff067899 */ /* 0x000fe20008011406 */
[----:B------:R-:W-:Y:S01]  /*0cb0*/  IMAD.SHL.U32 R0, R2, 0x10, RZ ;  /* 0x0000001002007824 */ /* 0x000fe200078e00ff */
[----:B------:R-:W-:Y:S01]  /*0cc0*/  USHF.R.U32.HI UR4, URZ, 0x1, UR13 ;  /* 0x00000001ff047899 */ /* 0x000fe2000801160d */
[----:B------:R-:W-:-:S03]  /*0cd0*/  IMAD.U32 R3, RZ, RZ, UR7 ;  /* 0x00000007ff037e24 */ /* 0x000fc6000f8e00ff */
[----:B------:R-:W-:Y:S02]  /*0ce0*/  IADD3 R7, P2, PT, R0, R7, RZ ;  /* 0x0000000700077210 */ /* 0x000fe40007f5e0ff */
[----:B------:R-:W-:-:S04]  /*0cf0*/  IADD3.X R3, PT, PT, RZ, UR6, R3, P0, P1 ;  /* 0x00000006ff037c10 */ /* 0x000fc800087e2403 */
[----:B------:R-:W-:Y:S01]  /*0d00*/  LEA.HI.X.SX32 R0, R0, R3, 0x1, P2 ;  /* 0x0000000300007211 */ /* 0x000fe200010f0eff */
[----:B------:R-:W-:Y:S01]  /*0d10*/  IMAD.MOV.U32 R3, RZ, RZ, RZ ;  /* 0x000000ffff037224 */ /* 0x000fe200078e00ff */
[----:B0-----:R-:W-:Y:S02]  /*0d20*/  LOP3.LUT R2, R4, 0x3, RZ, 0xc0, !PT ;  /* 0x0000000304027812 */ /* 0x001fe400078ec0ff */
[----:B------:R-:W-:-:S05]  /*0d30*/  SHF.R.U32.HI R5, RZ, 0x2, R4 ;  /* 0x00000002ff057819 */ /* 0x000fca0000011604 */
[----:B------:R-:W-:Y:S01]  /*0d40*/  IMAD.WIDE.U32 R2, R5, UR4, R2 ;  /* 0x0000000405027c25 */ /* 0x000fe2000f8e0002 */
[----:B-1----:R-:W-:-:S04]  /*0d50*/  LEA R5, P0, R7, UR8, 0x1 ;  /* 0x0000000807057c11 */ /* 0x002fc8000f8008ff */
[----:B------:R-:W-:Y:S02]  /*0d60*/  LEA.HI.X R7, R7, UR9, R0, 0x1, P0 ;  /* 0x0000000907077c11 */ /* 0x000fe400080f0c00 */
[----:B------:R-:W-:-:S04]  /*0d70*/  LEA R4, P0, R2, R5, 0x2 ;  /* 0x0000000502047211 */ /* 0x000fc800078010ff */
[----:B------:R-:W-:Y:S01]  /*0d80*/  LEA.HI.X R5, R2, R7, R3, 0x2, P0 ;  /* 0x0000000702057211 */ /* 0x000fe200000f1403 */
[----:B------:R-:W-:-:S04]  /*0d90*/  IMAD.U32 R3, RZ, RZ, UR4 ;  /* 0x00000004ff037e24 */ /* 0x000fc8000f8e00ff */
[----:B------:R-:W-:Y:S01]  /*0da0*/  IMAD.WIDE.U32 R2, R3, 0x20, R4 ;  /* 0x0000002003027825 */ /* 0x000fe200078e0004 */
[----:B------:R-:W-:Y:S04]  /*0db0*/  STG.E desc[UR14][R4.64], R14 ;  /* 0x0000000e04007986 */ /* 0x000fe8000c10190e */
[----:B------:R-:W-:Y:S04]  /*0dc0*/  STG.E desc[UR14][R2.64], R15 ;  /* 0x0000000f02007986 */ /* 0x000fe8000c10190e */
[----:B------:R-:W-:Y:S04]  /*0dd0*/  STG.E desc[UR14][R4.64+0x10], R16 ;  /* 0x0000101004007986 */ /* 0x000fe8000c10190e */
[----:B------:R-:W-:Y:S01]  /*0de0*/  STG.E desc[UR14][R2.64+0x10], R17 ;  /* 0x0000101102007986 */ /* 0x000fe2000c10190e */
[----:B------:R-:W-:Y:S05]  /*0df0*/  EXIT ;  /* 0x000000000000794d */ /* 0x000fea0003800000 */
.L_x_4:
[----:B------:R-:W-:-:S00]  /*0e00*/  BRA `(.L_x_4) ;  /* 0xfffffffc00fc7947 */ /* 0x000fc0000383ffff */
[----:B------:R-:W-:-:S00]  /*0e10*/  NOP ;  /* 0x0000000000007918 */ /* 0x000fc00000000000 */
        /* <DEDUP_REMOVED lines=14> */
.L_x_5:


//--------------------- .nv.shared.reserved.0     --------------------------
	.section	.nv.shared.reserved.0,"aw",@nobits
	.weak		__nv_reservedSMEM_offset_0_alias
	.size		__nv_reservedSMEM_offset_0_alias, 0, 64
	.other		__nv_reservedSMEM_offset_0_alias,@"STO_CUDA_RESERVED_SHARED STV_DEFAULT"
__nv_reservedSMEM_offset_0_alias:
	.zero		0
	.zero		64


//--------------------- .nv.constant0._Z20sgemm_warp_tensor_opiiiPvS_S_ --------------------------
	.section	.nv.constant0._Z20sgemm_warp_tensor_opiiiPvS_S_,"a",@progbits
	.sectionflags	@""
	.align	4
.nv.constant0._Z20sgemm_warp_tensor_opiiiPvS_S_:
	.zero		936


//--------------------- SYMBOLS --------------------------

	.type		.nv.reservedSmem.offset0,@object
	.size		.nv.reservedSmem.offset0,0x4
